//
// Generated by NVIDIA NVVM Compiler
//
// Compiler Build ID: CL-36424714
// Cuda compilation tools, release 13.0, V13.0.88
// Based on NVVM 20.0.0
//

.version 9.0
.target sm_100
.address_size 64

	// .globl	_Z17sobelSharedKernelPhS_ii
// _ZZ17sobelSharedKernelPhS_iiE4tile has been demoted

.visible .entry _Z17sobelSharedKernelPhS_ii(
	.param .u64 .ptr .align 1 _Z17sobelSharedKernelPhS_ii_param_0,
	.param .u64 .ptr .align 1 _Z17sobelSharedKernelPhS_ii_param_1,
	.param .u32 _Z17sobelSharedKernelPhS_ii_param_2,
	.param .u32 _Z17sobelSharedKernelPhS_ii_param_3
)
{
	.reg .pred 	%p<49>;
	.reg .b16 	%rs<14>;
	.reg .b32 	%r<49>;
	.reg .b32 	%f<3>;
	.reg .b64 	%rd<13>;
	// demoted variable
	.shared .align 1 .b8 _ZZ17sobelSharedKernelPhS_iiE4tile[324];
	ld.param.u64 	%rd6, [_Z17sobelSharedKernelPhS_ii_param_0];
	ld.param.u64 	%rd5, [_Z17sobelSharedKernelPhS_ii_param_1];
	ld.param.u32 	%r10, [_Z17sobelSharedKernelPhS_ii_param_2];
	ld.param.u32 	%r12, [_Z17sobelSharedKernelPhS_ii_param_3];
	cvta.to.global.u64 	%rd1, %rd6;
	mov.u32 	%r13, %ctaid.x;
	shl.b32 	%r14, %r13, 4;
	mov.u32 	%r1, %tid.x;
	add.s32 	%r2, %r14, %r1;
	mov.u32 	%r15, %ctaid.y;
	shl.b32 	%r16, %r15, 4;
	mov.u32 	%r3, %tid.y;
	add.s32 	%r17, %r16, %r3;
	setp.ge.s32 	%p1, %r2, %r10;
	setp.ge.s32 	%p2, %r17, %r12;
	mad.lo.s32 	%r5, %r10, %r17, %r2;
	cvt.s64.s32 	%rd7, %r5;
	add.s64 	%rd2, %rd1, %rd7;
	mov.u32 	%r18, _ZZ17sobelSharedKernelPhS_iiE4tile;
	mad.lo.s32 	%r6, %r3, 18, %r18;
	or.pred  	%p3, %p1, %p2;
	@%p3 bra 	$L__BB0_2;
	ld.global.u8 	%rs1, [%rd2];
	add.s32 	%r19, %r1, %r6;
	st.shared.u8 	[%r19+19], %rs1;
$L__BB0_2:
	setp.ne.s32 	%p4, %r1, 0;
	setp.lt.s32 	%p5, %r2, 1;
	or.pred  	%p6, %p4, %p5;
	@%p6 bra 	$L__BB0_4;
	ld.global.u8 	%rs2, [%rd2+-1];
	st.shared.u8 	[%r6+18], %rs2;
$L__BB0_4:
	setp.ne.s32 	%p7, %r1, 15;
	add.s32 	%r7, %r10, -1;
	setp.ge.s32 	%p8, %r2, %r7;
	or.pred  	%p9, %p7, %p8;
	@%p9 bra 	$L__BB0_6;
	ld.global.u8 	%rs3, [%rd2+1];
	st.shared.u8 	[%r6+35], %rs3;
$L__BB0_6:
	setp.ne.s32 	%p10, %r3, 0;
	setp.eq.s32 	%p11, %r17, 0;
	add.s32 	%r20, %r17, -1;
	mad.lo.s32 	%r21, %r10, %r20, %r2;
	cvt.s64.s32 	%rd8, %r21;
	add.s64 	%rd3, %rd1, %rd8;
	add.s32 	%r8, %r18, %r1;
	or.pred  	%p12, %p10, %p11;
	@%p12 bra 	$L__BB0_8;
	ld.global.u8 	%rs4, [%rd3];
	st.shared.u8 	[%r8+1], %rs4;
$L__BB0_8:
	setp.ne.s32 	%p13, %r3, 15;
	add.s32 	%r9, %r12, -1;
	setp.ge.s32 	%p14, %r17, %r9;
	mad.lo.s32 	%r23, %r10, %r17, %r10;
	add.s32 	%r24, %r23, %r2;
	cvt.s64.s32 	%rd9, %r24;
	add.s64 	%rd4, %rd1, %rd9;
	or.pred  	%p15, %p13, %p14;
	@%p15 bra 	$L__BB0_10;
	ld.global.u8 	%rs5, [%rd4];
	st.shared.u8 	[%r8+307], %rs5;
$L__BB0_10:
	setp.eq.s32 	%p16, %r17, 0;
	setp.lt.s32 	%p17, %r2, 1;
	or.b32  	%r25, %r1, %r3;
	setp.ne.s32 	%p18, %r25, 0;
	or.pred  	%p19, %p18, %p17;
	or.pred  	%p20, %p19, %p16;
	@%p20 bra 	$L__BB0_12;
	ld.global.u8 	%rs6, [%rd3+-1];
	st.shared.u8 	[_ZZ17sobelSharedKernelPhS_iiE4tile], %rs6;
$L__BB0_12:
	setp.eq.s32 	%p21, %r17, 0;
	setp.ne.s32 	%p22, %r3, 0;
	setp.ge.s32 	%p23, %r2, %r7;
	setp.ne.s32 	%p24, %r1, 15;
	or.pred  	%p25, %p24, %p22;
	or.pred  	%p26, %p25, %p23;
	or.pred  	%p27, %p26, %p21;
	@%p27 bra 	$L__BB0_14;
	ld.global.u8 	%rs7, [%rd3+1];
	st.shared.u8 	[_ZZ17sobelSharedKernelPhS_iiE4tile+17], %rs7;
$L__BB0_14:
	setp.ge.s32 	%p28, %r17, %r9;
	setp.ne.s32 	%p29, %r3, 15;
	setp.lt.s32 	%p30, %r2, 1;
	setp.ne.s32 	%p31, %r1, 0;
	or.pred  	%p32, %p31, %p29;
	or.pred  	%p33, %p32, %p30;
	or.pred  	%p34, %p33, %p28;
	@%p34 bra 	$L__BB0_16;
	ld.global.u8 	%rs8, [%rd4+-1];
	st.shared.u8 	[_ZZ17sobelSharedKernelPhS_iiE4tile+306], %rs8;
$L__BB0_16:
	setp.ge.s32 	%p35, %r17, %r9;
	setp.ne.s32 	%p36, %r3, 15;
	setp.ge.s32 	%p37, %r2, %r7;
	setp.ne.s32 	%p38, %r1, 15;
	or.pred  	%p39, %p38, %p36;
	or.pred  	%p40, %p39, %p37;
	or.pred  	%p41, %p40, %p35;
	@%p41 bra 	$L__BB0_18;
	ld.global.u8 	%rs9, [%rd4+1];
	st.shared.u8 	[_ZZ17sobelSharedKernelPhS_iiE4tile+323], %rs9;
$L__BB0_18:
	setp.ge.s32 	%p42, %r17, %r9;
	setp.eq.s32 	%p43, %r17, 0;
	setp.ge.s32 	%p44, %r2, %r7;
	setp.lt.s32 	%p45, %r2, 1;
	bar.sync 	0;
	or.pred  	%p46, %p45, %p43;
	or.pred  	%p47, %p46, %p44;
	or.pred  	%p48, %p47, %p42;
	@%p48 bra 	$L__BB0_20;
	add.s32 	%r26, %r6, %r1;
	ld.shared.u8 	%r27, [%r26];
	ld.shared.u8 	%rs10, [%r26+18];
	mul.wide.u16 	%r28, %rs10, 2;
	ld.shared.u8 	%r29, [%r26+36];
	add.s32 	%r30, %r29, %r27;
	add.s32 	%r31, %r28, %r30;
	ld.shared.u8 	%r32, [%r26+2];
	sub.s32 	%r33, %r32, %r31;
	ld.shared.u8 	%rs11, [%r26+20];
	mul.wide.u16 	%r34, %rs11, 2;
	add.s32 	%r35, %r33, %r34;
	ld.shared.u8 	%r36, [%r26+38];
	add.s32 	%r37, %r35, %r36;
	ld.shared.u8 	%rs12, [%r26+1];
	mul.wide.u16 	%r38, %rs12, 2;
	ld.shared.u8 	%rs13, [%r26+37];
	add.s32 	%r39, %r38, %r27;
	add.s32 	%r40, %r39, %r32;
	mul.wide.u16 	%r41, %rs13, 2;
	add.s32 	%r42, %r41, %r29;
	add.s32 	%r43, %r42, %r36;
	sub.s32 	%r44, %r40, %r43;
	mul.lo.s32 	%r45, %r37, %r37;
	mad.lo.s32 	%r46, %r44, %r44, %r45;
	cvt.rn.f32.u32 	%f1, %r46;
	sqrt.rn.f32 	%f2, %f1;
	cvt.rzi.s32.f32 	%r47, %f2;
	min.s32 	%r48, %r47, 255;
	cvta.to.global.u64 	%rd11, %rd5;
	add.s64 	%rd12, %rd11, %rd7;
	st.global.u8 	[%rd12], %r48;
$L__BB0_20:
	ret;

}


// ===== COMPILED SASS (sm_100) =====

	.target	sm_100

	.elftype	@"ET_EXEC"


//--------------------- .note.nv.tkinfo           --------------------------
	.section	.note.nv.tkinfo,"",@"SHT_NOTE"
	.sectionflags	@"SHF_NOTE_NV_TKINFO"
	.tkinfo
        /*0018*/ 	.word	0x00000002
        /*0030*/ 	.string	""
        /*0030*/ 	.string	"ptxas"
        /*0030*/ 	.string	"Cuda compilation tools, release 13.0, V13.0.88"
        /*0030*/ 	.string	"Build cuda_13.0.r13.0/compiler.36424714_0"
        /*0030*/ 	.string	"-arch sm_100 -m 64 "



//--------------------- .note.nv.cuinfo           --------------------------
	.section	.note.nv.cuinfo,"",@"SHT_NOTE"
	.sectionflags	@"SHF_NOTE_NV_CUINFO"
        /*0018*/ 	.short	0x0002
        /*001a*/ 	.short	0x0064
        /*001c*/ 	.short	0x0082
	.zero		2


//--------------------- .nv.info                  --------------------------
	.section	.nv.info,"",@"SHT_CUDA_INFO"
	.align	4


	//----- nvinfo : EIATTR_REGCOUNT
	.align		4
        /*0000*/ 	.byte	0x04, 0x2f
        /*0002*/ 	.short	(.L_1 - .L_0)
	.align		4
.L_0:
        /*0004*/ 	.word	index@(_Z17sobelSharedKernelPhS_ii)
        /*0008*/ 	.word	0x00000015


	//----- nvinfo : EIATTR_FRAME_SIZE
	.align		4
.L_1:
        /*000c*/ 	.byte	0x04, 0x11
        /*000e*/ 	.short	(.L_3 - .L_2)
	.align		4
.L_2:
        /*0010*/ 	.word	index@($__internal_0_$__cuda_sm20_sqrt_rn_f32_slowpath)
        /*0014*/ 	.word	0x00000000


	//----- nvinfo : EIATTR_FRAME_SIZE
	.align		4
.L_3:
        /*0018*/ 	.byte	0x04, 0x11
        /*001a*/ 	.short	(.L_5 - .L_4)
	.align		4
.L_4:
        /*001c*/ 	.word	index@(_Z17sobelSharedKernelPhS_ii)
        /*0020*/ 	.word	0x00000000


	//----- nvinfo : EIATTR_MIN_STACK_SIZE
	.align		4
.L_5:
        /*0024*/ 	.byte	0x04, 0x12
        /*0026*/ 	.short	(.L_7 - .L_6)
	.align		4
.L_6:
        /*0028*/ 	.word	index@(_Z17sobelSharedKernelPhS_ii)
        /*002c*/ 	.word	0x00000000
.L_7:


//--------------------- .nv.compat                --------------------------
	.section	.nv.compat,"",@"SHT_CUDA_COMPAT_INFO"
	.align	4
        /*0000*/ 	.byte	0x02, 0x09, 0x00, 0x00, 0x02, 0x02, 0x01, 0x00, 0x02, 0x05, 0x05, 0x00, 0x03, 0x07, 0x01, 0x01
        /*0010*/ 	.byte	0x02, 0x03, 0x00, 0x00, 0x02, 0x06, 0x01, 0x00, 0x04, 0x0b, 0x08, 0x00, 0x01, 0x00, 0x00, 0x00
        /*0020*/ 	.byte	0x00, 0x00, 0x00, 0x00


//--------------------- .nv.info._Z17sobelSharedKernelPhS_ii --------------------------
	.section	.nv.info._Z17sobelSharedKernelPhS_ii,"",@"SHT_CUDA_INFO"
	.sectionflags	@""
	.align	4


	//----- nvinfo : EIATTR_CUDA_API_VERSION
	.align		4
        /*0000*/ 	.byte	0x04, 0x37
        /*0002*/ 	.short	(.L_9 - .L_8)
.L_8:
        /*0004*/ 	.word	0x00000082


	//----- nvinfo : EIATTR_KPARAM_INFO
	.align		4
.L_9:
        /*0008*/ 	.byte	0x04, 0x17
        /*000a*/ 	.short	(.L_11 - .L_10)
.L_10:
        /*000c*/ 	.word	0x00000000
        /*0010*/ 	.short	0x0003
        /*0012*/ 	.short	0x0014
        /*0014*/ 	.byte	0x00, 0xf0, 0x11, 0x00


	//----- nvinfo : EIATTR_KPARAM_INFO
	.align		4
.L_11:
        /*0018*/ 	.byte	0x04, 0x17
        /*001a*/ 	.short	(.L_13 - .L_12)
.L_12:
        /*001c*/ 	.word	0x00000000
        /*0020*/ 	.short	0x0002
        /*0022*/ 	.short	0x0010
        /*0024*/ 	.byte	0x00, 0xf0, 0x11, 0x00


	//----- nvinfo : EIATTR_KPARAM_INFO
	.align		4
.L_13:
        /*0028*/ 	.byte	0x04, 0x17
        /*002a*/ 	.short	(.L_15 - .L_14)
.L_14:
        /*002c*/ 	.word	0x00000000
        /*0030*/ 	.short	0x0001
        /*0032*/ 	.short	0x0008
        /*0034*/ 	.byte	0x00, 0xf5, 0x21, 0x00


	//----- nvinfo : EIATTR_KPARAM_INFO
	.align		4
.L_15:
        /*0038*/ 	.byte	0x04, 0x17
        /*003a*/ 	.short	(.L_17 - .L_16)
.L_16:
        /*003c*/ 	.word	0x00000000
        /*0040*/ 	.short	0x0000
        /*0042*/ 	.short	0x0000
        /*0044*/ 	.byte	0x00, 0xf5, 0x21, 0x00


	//----- nvinfo : EIATTR_SPARSE_MMA_MASK
	.align		4
.L_17:
        /*0048*/ 	.byte	0x03, 0x50
        /*004a*/ 	.short	0x0000


	//----- nvinfo : EIATTR_MAXREG_COUNT
	.align		4
        /*004c*/ 	.byte	0x03, 0x1b
        /*004e*/ 	.short	0x00ff


	//----- nvinfo : EIATTR_NUM_BARRIERS
	.align		4
        /*0050*/ 	.byte	0x02, 0x4c
        /*0052*/ 	.byte	0x01
	.zero		1


	//----- nvinfo : EIATTR_MERCURY_ISA_VERSION
	.align		4
        /*0054*/ 	.byte	0x03, 0x5f
        /*0056*/ 	.short	0x0101


	//----- nvinfo : EIATTR_VRC_CTA_INIT_COUNT
	.align		4
        /*0058*/ 	.byte	0x02, 0x4a
	.zero		1
	.zero		1


	//----- nvinfo : EIATTR_EXIT_INSTR_OFFSETS
	.align		4
        /*005c*/ 	.byte	0x04, 0x1c
        /*005e*/ 	.short	(.L_19 - .L_18)


	//   ....[0]....
.L_18:
        /*0060*/ 	.word	0x000004c0


	//   ....[1]....
        /*0064*/ 	.word	0x00000750


	//----- nvinfo : EIATTR_CRS_STACK_SIZE
	.align		4
.L_19:
        /*0068*/ 	.byte	0x04, 0x1e
        /*006a*/ 	.short	(.L_21 - .L_20)
.L_20:
        /*006c*/ 	.word	0x00000000


	//----- nvinfo : EIATTR_CBANK_PARAM_SIZE
	.align		4
.L_21:
        /*0070*/ 	.byte	0x03, 0x19
        /*0072*/ 	.short	0x0018


	//----- nvinfo : EIATTR_PARAM_CBANK
	.align		4
        /*0074*/ 	.byte	0x04, 0x0a
        /*0076*/ 	.short	(.L_23 - .L_22)
	.align		4
.L_22:
        /*0078*/ 	.word	index@(.nv.constant0._Z17sobelSharedKernelPhS_ii)
        /*007c*/ 	.short	0x0380
        /*007e*/ 	.short	0x0018


	//----- nvinfo : EIATTR_SW_WAR
	.align		4
.L_23:
        /*0080*/ 	.byte	0x04, 0x36
        /*0082*/ 	.short	(.L_25 - .L_24)
.L_24:
        /*0084*/ 	.word	0x00000008
.L_25:


//--------------------- .nv.callgraph             --------------------------
	.section	.nv.callgraph,"",@"SHT_CUDA_CALLGRAPH"
	.align	4
	.sectionentsize	8
	.align		4
        /*0000*/ 	.word	0x00000000
	.align		4
        /*0004*/ 	.word	0xffffffff
	.align		4
        /*0008*/ 	.word	0x00000000
	.align		4
        /*000c*/ 	.word	0xfffffffe
	.align		4
        /*0010*/ 	.word	0x00000000
	.align		4
        /*0014*/ 	.word	0xfffffffd
	.align		4
        /*0018*/ 	.word	0x00000000
	.align		4
        /*001c*/ 	.word	0xfffffffc


//--------------------- .text._Z17sobelSharedKernelPhS_ii --------------------------
	.section	.text._Z17sobelSharedKernelPhS_ii,"ax",@progbits
	.align	128
        .global         _Z17sobelSharedKernelPhS_ii
        .type           _Z17sobelSharedKernelPhS_ii,@function
        .size           _Z17sobelSharedKernelPhS_ii,(.L_x_5 - _Z17sobelSharedKernelPhS_ii)
        .other          _Z17sobelSharedKernelPhS_ii,@"STO_CUDA_ENTRY STV_DEFAULT"
_Z17sobelSharedKernelPhS_ii:
.text._Z17sobelSharedKernelPhS_ii:
[----:B------:R-:W-:Y:S01]  /*0000*/  LDC R1, c[0x0][0x37c] ;  /* 0x0000df00ff017b82 */ /* 0x000fe20000000800 */
[----:B------:R-:W0:Y:S07]  /*0010*/  S2R R5, SR_CTAID.Y ;  /* 0x0000000000057919 */ /* 0x000e2e0000002600 */
[----:B------:R-:W1:Y:S01]  /*0020*/  LDC.64 R2, c[0x0][0x390] ;  /* 0x0000e400ff027b82 */ /* 0x000e620000000a00 */
[----:B------:R-:W2:Y:S01]  /*0030*/  LDCU.64 UR8, c[0x0][0x380] ;  /* 0x00007000ff0877ac */ /* 0x000ea20008000a00 */
[----:B------:R-:W0:Y:S01]  /*0040*/  S2R R18, SR_TID.Y ;  /* 0x0000000000127919 */ /* 0x000e220000002200 */
[----:B------:R-:W3:Y:S01]  /*0050*/  LDCU.64 UR6, c[0x0][0x358] ;  /* 0x00006b00ff0677ac */ /* 0x000ee20008000a00 */
[----:B------:R-:W4:Y:S01]  /*0060*/  S2R R9, SR_CTAID.X ;  /* 0x0000000000097919 */ /* 0x000f220000002500 */
[----:B------:R-:W4:Y:S01]  /*0070*/  S2R R0, SR_TID.X ;  /* 0x0000000000007919 */ /* 0x000f220000002100 */
[----:B-1----:R-:W-:-:S02]  /*0080*/  VIADD R8, R2, 0xffffffff ;  /* 0xffffffff02087836 */ /* 0x002fc40000000000 */
[----:B0-----:R-:W-:-:S05]  /*0090*/  IMAD R5, R5, 0x10, R18 ;  /* 0x0000001005057824 */ /* 0x001fca00078e0212 */
[----:B------:R-:W-:Y:S01]  /*00a0*/  ISETP.GE.AND P0, PT, R5, R3, PT ;  /* 0x000000030500720c */ /* 0x000fe20003f06270 */
[----:B----4-:R-:W-:-:S04]  /*00b0*/  IMAD R9, R9, 0x10, R0 ;  /* 0x0000001009097824 */ /* 0x010fc800078e0200 */
[----:B------:R-:W-:Y:S01]  /*00c0*/  IMAD R4, R5, R2, R9 ;  /* 0x0000000205047224 */ /* 0x000fe200078e0209 */
[C---:B------:R-:W-:Y:S02]  /*00d0*/  ISETP.GE.AND P2, PT, R9.reuse, R8, PT ;  /* 0x000000080900720c */ /* 0x040fe40003f46270 */
[C---:B------:R-:W-:Y:S02]  /*00e0*/  ISETP.GE.OR P0, PT, R9.reuse, R2, P0 ;  /* 0x000000020900720c */ /* 0x040fe40000706670 */
[----:B------:R-:W-:Y:S02]  /*00f0*/  ISETP.NE.OR P2, PT, R0, 0xf, P2 ;  /* 0x0000000f0000780c */ /* 0x000fe40001745670 */
[----:B------:R-:W-:Y:S02]  /*0100*/  SHF.R.S32.HI R17, RZ, 0x1f, R4 ;  /* 0x0000001fff117819 */ /* 0x000fe40000011404 */
[----:B--2---:R-:W-:Y:S02]  /*0110*/  IADD3 R6, P3, PT, R4, UR8, RZ ;  /* 0x0000000804067c10 */ /* 0x004fe4000ff7e0ff */
[----:B------:R-:W-:-:S02]  /*0120*/  ISETP.GE.AND P1, PT, R9, 0x1, PT ;  /* 0x000000010900780c */ /* 0x000fc40003f26270 */
[----:B------:R-:W-:Y:S02]  /*0130*/  IADD3.X R7, PT, PT, R17, UR9, RZ, P3, !PT ;  /* 0x0000000911077c10 */ /* 0x000fe40009ffe4ff */
[----:B------:R-:W-:-:S03]  /*0140*/  ISETP.NE.OR P1, PT, R0, RZ, !P1 ;  /* 0x000000ff0000720c */ /* 0x000fc60004f25670 */
[----:B---3--:R-:W2:Y:S04]  /*0150*/  @!P0 LDG.E.U8 R10, desc[UR6][R6.64] ;  /* 0x00000006060a8981 */ /* 0x008ea8000c1e1100 */
[----:B------:R-:W3:Y:S06]  /*0160*/  @!P2 LDG.E.U8 R14, desc[UR6][R6.64+0x1] ;  /* 0x00000106060ea981 */ /* 0x000eec000c1e1100 */
[----:B------:R0:W4:Y:S01]  /*0170*/  @!P1 LDG.E.U8 R12, desc[UR6][R6.64+-0x1] ;  /* 0xffffff06060c9981 */ /* 0x000122000c1e1100 */
[----:B------:R-:W1:Y:S01]  /*0180*/  S2UR UR5, SR_CgaCtaId ;  /* 0x00000000000579c3 */ /* 0x000e620000008800 */
[----:B------:R-:W-:Y:S01]  /*0190*/  UMOV UR4, 0x400 ;  /* 0x0000040000047882 */ /* 0x000fe20000000000 */
[----:B------:R-:W-:-:S04]  /*01a0*/  VIADD R15, R5, 0xffffffff ;  /* 0xffffffff050f7836 */ /* 0x000fc80000000000 */
[-C--:B------:R-:W-:Y:S02]  /*01b0*/  IMAD R15, R15, R2.reuse, R9 ;  /* 0x000000020f0f7224 */ /* 0x080fe400078e0209 */
[----:B------:R-:W-:Y:S02]  /*01c0*/  IMAD R2, R5, R2, R2 ;  /* 0x0000000205027224 */ /* 0x000fe400078e0202 */
[----:B------:R-:W-:Y:S01]  /*01d0*/  VIADD R16, R3, 0xffffffff ;  /* 0xffffffff03107836 */ /* 0x000fe20000000000 */
[----:B-1----:R-:W-:-:S06]  /*01e0*/  ULEA UR4, UR5, UR4, 0x18 ;  /* 0x0000000405047291 */ /* 0x002fcc000f8ec0ff */
[----:B------:R-:W-:-:S04]  /*01f0*/  IMAD.U32 R11, RZ, RZ, UR4 ;  /* 0x00000004ff0b7e24 */ /* 0x000fc8000f8e00ff */
[C---:B------:R-:W-:Y:S02]  /*0200*/  IMAD R11, R18.reuse, 0x12, R11 ;  /* 0x00000012120b7824 */ /* 0x040fe400078e020b */
[----:B------:R-:W-:Y:S02]  /*0210*/  IMAD.IADD R3, R9, 0x1, R2 ;  /* 0x0000000109037824 */ /* 0x000fe400078e0202 */
[----:B------:R-:W-:Y:S01]  /*0220*/  @!P0 IMAD.IADD R13, R11, 0x1, R0 ;  /* 0x000000010b0d8824 */ /* 0x000fe200078e0200 */
[----:B------:R-:W-:Y:S02]  /*0230*/  ISETP.NE.AND P4, PT, R18, RZ, PT ;  /* 0x000000ff1200720c */ /* 0x000fe40003f85270 */
[C---:B------:R-:W-:Y:S02]  /*0240*/  IADD3 R2, P5, PT, R3.reuse, UR8, RZ ;  /* 0x0000000803027c10 */ /* 0x040fe4000ffbe0ff */
[----:B------:R-:W-:Y:S02]  /*0250*/  LOP3.LUT P3, RZ, R0, R18, RZ, 0xfc, !PT ;  /* 0x0000001200ff7212 */ /* 0x000fe4000786fcff */
[----:B------:R-:W-:-:S02]  /*0260*/  LEA.HI.X.SX32 R3, R3, UR9, 0x1, P5 ;  /* 0x0000000903037c11 */ /* 0x000fc4000a8f0eff */
[----:B------:R-:W-:Y:S02]  /*0270*/  ISETP.NE.OR P4, PT, R0, 0xf, P4 ;  /* 0x0000000f0000780c */ /* 0x000fe40002785670 */
[----:B0-----:R-:W-:Y:S02]  /*0280*/  IADD3 R6, P6, PT, R15, UR8, RZ ;  /* 0x000000080f067c10 */ /* 0x001fe4000ffde0ff */
[C---:B------:R-:W-:Y:S02]  /*0290*/  ISETP.LT.OR P3, PT, R9.reuse, 0x1, P3 ;  /* 0x000000010900780c */ /* 0x040fe40001f61670 */
[----:B------:R-:W-:Y:S02]  /*02a0*/  ISETP.GE.OR P4, PT, R9, R8, P4 ;  /* 0x000000080900720c */ /* 0x000fe40002786670 */
[----:B------:R-:W-:Y:S02]  /*02b0*/  LEA.HI.X.SX32 R7, R15, UR9, 0x1, P6 ;  /* 0x000000090f077c11 */ /* 0x000fe4000b0f0eff */
[----:B------:R-:W-:-:S02]  /*02c0*/  ISETP.EQ.OR P3, PT, R5, RZ, P3 ;  /* 0x000000ff0500720c */ /* 0x000fc40001f62670 */
[----:B------:R-:W-:Y:S01]  /*02d0*/  ISETP.EQ.OR P4, PT, R5, RZ, P4 ;  /* 0x000000ff0500720c */ /* 0x000fe20002782670 */
[----:B--2---:R0:W-:Y:S04]  /*02e0*/  @!P0 STS.U8 [R13+0x13], R10 ;  /* 0x0000130a0d008388 */ /* 0x0041e80000000000 */
[----:B---3--:R-:W-:Y:S01]  /*02f0*/  @!P2 STS.U8 [R11+0x23], R14 ;  /* 0x0000230e0b00a388 */ /* 0x008fe20000000000 */
[----:B------:R-:W-:-:S04]  /*0300*/  ISETP.NE.AND P2, PT, R18, 0xf, PT ;  /* 0x0000000f1200780c */ /* 0x000fc80003f45270 */
[C---:B------:R-:W-:Y:S01]  /*0310*/  ISETP.NE.OR P5, PT, R0.reuse, RZ, P2 ;  /* 0x000000ff0000720c */ /* 0x040fe200017a5670 */
[----:B0-----:R-:W2:Y:S01]  /*0320*/  @!P3 LDG.E.U8 R10, desc[UR6][R6.64+-0x1] ;  /* 0xffffff06060ab981 */ /* 0x001ea2000c1e1100 */
[----:B------:R-:W-:Y:S02]  /*0330*/  ISETP.NE.OR P2, PT, R0, 0xf, P2 ;  /* 0x0000000f0000780c */ /* 0x000fe40001745670 */
[C---:B------:R-:W-:Y:S01]  /*0340*/  ISETP.NE.AND P0, PT, R5.reuse, RZ, PT ;  /* 0x000000ff0500720c */ /* 0x040fe20003f05270 */
[----:B----4-:R0:W-:Y:S01]  /*0350*/  @!P1 STS.U8 [R11+0x12], R12 ;  /* 0x0000120c0b009388 */ /* 0x0101e20000000000 */
[----:B------:R-:W-:Y:S02]  /*0360*/  ISETP.GE.AND P1, PT, R5, R16, PT ;  /* 0x000000100500720c */ /* 0x000fe40003f26270 */
[C---:B------:R-:W-:Y:S02]  /*0370*/  ISETP.LT.OR P5, PT, R9.reuse, 0x1, P5 ;  /* 0x000000010900780c */ /* 0x040fe40002fa1670 */
[----:B------:R-:W-:-:S02]  /*0380*/  ISETP.GE.OR P2, PT, R9, R8, P2 ;  /* 0x000000080900720c */ /* 0x000fc40001746670 */
[C---:B------:R-:W-:Y:S02]  /*0390*/  ISETP.NE.OR P6, PT, R18.reuse, RZ, !P0 ;  /* 0x000000ff1200720c */ /* 0x040fe400047c5670 */
[----:B------:R-:W-:Y:S01]  /*03a0*/  ISETP.NE.OR P1, PT, R18, 0xf, P1 ;  /* 0x0000000f1200780c */ /* 0x000fe20000f25670 */
[----:B0-----:R-:W3:Y:S01]  /*03b0*/  @!P4 LDG.E.U8 R12, desc[UR6][R6.64+0x1] ;  /* 0x00000106060cc981 */ /* 0x001ee2000c1e1100 */
[CC--:B------:R-:W-:Y:S02]  /*03c0*/  ISETP.GE.OR P5, PT, R5.reuse, R16.reuse, P5 ;  /* 0x000000100500720c */ /* 0x0c0fe40002fa6670 */
[----:B------:R-:W-:-:S07]  /*03d0*/  ISETP.GE.OR P2, PT, R5, R16, P2 ;  /* 0x000000100500720c */ /* 0x000fce0001746670 */
[----:B------:R-:W4:Y:S04]  /*03e0*/  @!P6 LDG.E.U8 R13, desc[UR6][R6.64] ;  /* 0x00000006060de981 */ /* 0x000f28000c1e1100 */
[----:B------:R-:W5:Y:S04]  /*03f0*/  @!P1 LDG.E.U8 R15, desc[UR6][R2.64] ;  /* 0x00000006020f9981 */ /* 0x000f68000c1e1100 */
[----:B------:R-:W3:Y:S04]  /*0400*/  @!P5 LDG.E.U8 R14, desc[UR6][R2.64+-0x1] ;  /* 0xffffff06020ed981 */ /* 0x000ee8000c1e1100 */
[----:B------:R-:W3:Y:S01]  /*0410*/  @!P2 LDG.E.U8 R18, desc[UR6][R2.64+0x1] ;  /* 0x000001060212a981 */ /* 0x000ee2000c1e1100 */
[----:B------:R-:W-:-:S04]  /*0420*/  ISETP.LT.OR P0, PT, R9, 0x1, !P0 ;  /* 0x000000010900780c */ /* 0x000fc80004701670 */
[----:B------:R-:W-:-:S04]  /*0430*/  ISETP.GE.OR P0, PT, R9, R8, P0 ;  /* 0x000000080900720c */ /* 0x000fc80000706670 */
[----:B------:R-:W-:Y:S01]  /*0440*/  ISETP.GE.OR P0, PT, R5, R16, P0 ;  /* 0x000000100500720c */ /* 0x000fe20000706670 */
[----:B----4-:R0:W-:Y:S04]  /*0450*/  @!P6 STS.U8 [R0+UR4+0x1], R13 ;  /* 0x0000010d0000e988 */ /* 0x0101e80008000004 */
[----:B-----5:R0:W-:Y:S04]  /*0460*/  @!P1 STS.U8 [R0+UR4+0x133], R15 ;  /* 0x0001330f00009988 */ /* 0x0201e80008000004 */
[----:B--2---:R0:W-:Y:S04]  /*0470*/  @!P3 STS.U8 [UR4], R10 ;  /* 0x0000000aff00b988 */ /* 0x0041e80008000004 */
[----:B---3--:R0:W-:Y:S04]  /*0480*/  @!P4 STS.U8 [UR4+0x11], R12 ;  /* 0x0000110cff00c988 */ /* 0x0081e80008000004 */
[----:B------:R0:W-:Y:S04]  /*0490*/  @!P5 STS.U8 [UR4+0x132], R14 ;  /* 0x0001320eff00d988 */ /* 0x0001e80008000004 */
[----:B------:R0:W-:Y:S01]  /*04a0*/  @!P2 STS.U8 [UR4+0x143], R18 ;  /* 0x00014312ff00a988 */ /* 0x0001e20008000004 */
[----:B------:R-:W-:Y:S06]  /*04b0*/  BAR.SYNC.DEFER_BLOCKING 0x0 ;  /* 0x0000000000007b1d */ /* 0x000fec0000010000 */
[----:B------:R-:W-:Y:S05]  /*04c0*/  @P0 EXIT ;  /* 0x000000000000094d */ /* 0x000fea0003800000 */
[----:B------:R-:W-:Y:S01]  /*04d0*/  IMAD.IADD R8, R11, 0x1, R0 ;  /* 0x000000010b087824 */ /* 0x000fe200078e0200 */
[----:B------:R-:W-:Y:S04]  /*04e0*/  BSSY.RECONVERGENT B0, `(.L_x_0) ;  /* 0x0000020000007945 */ /* 0x000fe80003800200 */
[----:B0-----:R-:W-:Y:S04]  /*04f0*/  LDS.U8 R0, [R8] ;  /* 0x0000000008007984 */ /* 0x001fe80000000000 */
[----:B------:R-:W0:Y:S04]  /*0500*/  LDS.U8 R3, [R8+0x24] ;  /* 0x0000240008037984 */ /* 0x000e280000000000 */
[----:B------:R-:W1:Y:S04]  /*0510*/  LDS.U8 R2, [R8+0x12] ;  /* 0x0000120008027984 */ /* 0x000e680000000000 */
[----:B------:R-:W2:Y:S04]  /*0520*/  LDS.U8 R7, [R8+0x2] ;  /* 0x0000020008077984 */ /* 0x000ea80000000000 */
[----:B------:R-:W3:Y:S04]  /*0530*/  LDS.U8 R6, [R8+0x25] ;  /* 0x0000250008067984 */ /* 0x000ee80000000000 */
[----:B------:R-:W4:Y:S04]  /*0540*/  LDS.U8 R9, [R8+0x14] ;  /* 0x0000140008097984 */ /* 0x000f280000000000 */
[----:B------:R-:W5:Y:S04]  /*0550*/  LDS.U8 R13, [R8+0x1] ;  /* 0x00000100080d7984 */ /* 0x000f680000000000 */
[----:B------:R-:W5:Y:S01]  /*0560*/  LDS.U8 R11, [R8+0x26] ;  /* 0x00002600080b7984 */ /* 0x000f620000000000 */
[----:B0-----:R-:W-:-:S04]  /*0570*/  IMAD.IADD R5, R0, 0x1, R3 ;  /* 0x0000000100057824 */ /* 0x001fc800078e0203 */
[----:B-1----:R-:W-:-:S04]  /*0580*/  IMAD R2, R2, 0x2, R5 ;  /* 0x0000000202027824 */ /* 0x002fc800078e0205 */
[----:B--2---:R-:W-:Y:S02]  /*0590*/  IMAD.IADD R2, R7, 0x1, -R2 ;  /* 0x0000000107027824 */ /* 0x004fe400078e0a02 */
[----:B---3--:R-:W-:Y:S02]  /*05a0*/  IMAD R6, R6, 0x2, R3 ;  /* 0x0000000206067824 */ /* 0x008fe400078e0203 */
[----:B----4-:R-:W-:Y:S02]  /*05b0*/  IMAD R2, R9, 0x2, R2 ;  /* 0x0000000209027824 */ /* 0x010fe400078e0202 */
[----:B-----5:R-:W-:Y:S02]  /*05c0*/  IMAD R0, R13, 0x2, R0 ;  /* 0x000000020d007824 */ /* 0x020fe400078e0200 */
[----:B------:R-:W-:Y:S02]  /*05d0*/  IMAD.IADD R6, R11, 0x1, R6 ;  /* 0x000000010b067824 */ /* 0x000fe400078e0206 */
[----:B------:R-:W-:-:S03]  /*05e0*/  IMAD.IADD R2, R2, 0x1, R11 ;  /* 0x0000000102027824 */ /* 0x000fc600078e020b */
[----:B------:R-:W-:Y:S01]  /*05f0*/  IADD3 R0, PT, PT, -R6, R0, R7 ;  /* 0x0000000006007210 */ /* 0x000fe20007ffe107 */
[----:B------:R-:W-:-:S04]  /*0600*/  IMAD R3, R2, R2, RZ ;  /* 0x0000000202037224 */ /* 0x000fc800078e02ff */
[----:B------:R-:W-:-:S05]  /*0610*/  IMAD R3, R0, R0, R3 ;  /* 0x0000000000037224 */ /* 0x000fca00078e0203 */
[----:B------:R-:W-:-:S04]  /*0620*/  I2FP.F32.U32 R0, R3 ;  /* 0x0000000300007245 */ /* 0x000fc80000201000 */
[----:B------:R0:W1:Y:S01]  /*0630*/  MUFU.RSQ R3, R0 ;  /* 0x0000000000037308 */ /* 0x0000620000001400 */
[----:B------:R-:W-:-:S05]  /*0640*/  VIADD R2, R0, 0xf3000000 ;  /* 0xf300000000027836 */ /* 0x000fca0000000000 */
[----:B------:R-:W-:-:S13]  /*0650*/  ISETP.GT.U32.AND P0, PT, R2, 0x727fffff, PT ;  /* 0x727fffff0200780c */ /* 0x000fda0003f04070 */
[----:B01----:R-:W-:Y:S05]  /*0660*/  @!P0 BRA `(.L_x_1) ;  /* 0x00000000000c8947 */ /* 0x003fea0003800000 */
[----:B------:R-:W-:-:S07]  /*0670*/  MOV R8, 0x690 ;  /* 0x0000069000087802 */ /* 0x000fce0000000f00 */
[----:B------:R-:W-:Y:S05]  /*0680*/  CALL.REL.NOINC `($__internal_0_$__cuda_sm20_sqrt_rn_f32_slowpath) ;  /* 0x0000000000347944 */ /* 0x000fea0003c00000 */
[----:B------:R-:W-:Y:S05]  /*0690*/  BRA `(.L_x_2) ;  /* 0x0000000000107947 */ /* 0x000fea0003800000 */
.L_x_1:
[----:B------:R-:W-:Y:S01]  /*06a0*/  FMUL.FTZ R5, R0, R3 ;  /* 0x0000000300057220 */ /* 0x000fe20000410000 */
[----:B------:R-:W-:-:S03]  /*06b0*/  FMUL.FTZ R3, R3, 0.5 ;  /* 0x3f00000003037820 */ /* 0x000fc60000410000 */
[----:B------:R-:W-:-:S04]  /*06c0*/  FFMA R0, -R5, R5, R0 ;  /* 0x0000000505007223 */ /* 0x000fc80000000100 */
[----:B------:R-:W-:-:S07]  /*06d0*/  FFMA R0, R0, R3, R5 ;  /* 0x0000000300007223 */ /* 0x000fce0000000005 */
.L_x_2:
[----:B------:R-:W-:Y:S05]  /*06e0*/  BSYNC.RECONVERGENT B0 ;  /* 0x0000000000007941 */ /* 0x000fea0003800200 */
.L_x_0:
[----:B------:R-:W0:Y:S01]  /*06f0*/  LDCU.64 UR4, c[0x0][0x388] ;  /* 0x00007100ff0477ac */ /* 0x000e220008000a00 */
[----:B------:R-:W1:Y:S02]  /*0700*/  F2I.TRUNC.NTZ R0, R0 ;  /* 0x0000000000007305 */ /* 0x000e64000020f100 */
[----:B-1----:R-:W-:Y:S02]  /*0710*/  VIMNMX R3, PT, PT, R0, 0xff, PT ;  /* 0x000000ff00037848 */ /* 0x002fe40003fe0100 */
[----:B0-----:R-:W-:-:S04]  /*0720*/  IADD3 R4, P0, PT, R4, UR4, RZ ;  /* 0x0000000404047c10 */ /* 0x001fc8000ff1e0ff */
[----:B------:R-:W-:-:S05]  /*0730*/  IADD3.X R5, PT, PT, R17, UR5, RZ, P0, !PT ;  /* 0x0000000511057c10 */ /* 0x000fca00087fe4ff */
[----:B------:R-:W-:Y:S01]  /*0740*/  STG.E.U8 desc[UR6][R4.64], R3 ;  /* 0x0000000304007986 */ /* 0x000fe2000c101106 */
[----:B------:R-:W-:Y:S05]  /*0750*/  EXIT ;  /* 0x000000000000794d */ /* 0x000fea0003800000 */
        .weak           $__internal_0_$__cuda_sm20_sqrt_rn_f32_slowpath
        .type           $__internal_0_$__cuda_sm20_sqrt_rn_f32_slowpath,@function
        .size           $__internal_0_$__cuda_sm20_sqrt_rn_f32_slowpath,(.L_x_5 - $__internal_0_$__cuda_sm20_sqrt_rn_f32_slowpath)
$__internal_0_$__cuda_sm20_sqrt_rn_f32_slowpath:
[----:B------:R-:W-:-:S13]  /*0760*/  LOP3.LUT P0, RZ, R0, 0x7fffffff, RZ, 0xc0, !PT ;  /* 0x7fffffff00ff7812 */ /* 0x000fda000780c0ff */
[----:B------:R-:W-:Y:S01]  /*0770*/  @!P0 IMAD.MOV.U32 R2, RZ, RZ, R0 ;  /* 0x000000ffff028224 */ /* 0x000fe200078e0000 */
[----:B------:R-:W-:Y:S06]  /*0780*/  @!P0 BRA `(.L_x_3) ;  /* 0x0000000000408947 */ /* 0x000fec0003800000 */
[----:B------:R-:W-:-:S13]  /*0790*/  FSETP.GEU.FTZ.AND P0, PT, R0, RZ, PT ;  /* 0x000000ff0000720b */ /* 0x000fda0003f1e000 */
[----:B------:R-:W-:Y:S01]  /*07a0*/  @!P0 IMAD.MOV.U32 R2, RZ, RZ, 0x7fffffff ;  /* 0x7fffffffff028424 */ /* 0x000fe200078e00ff */
[----:B------:R-:W-:Y:S06]  /*07b0*/  @!P0 BRA `(.L_x_3) ;  /* 0x0000000000348947 */ /* 0x000fec0003800000 */
[----:B------:R-:W-:-:S13]  /*07c0*/  FSETP.GTU.FTZ.AND P0, PT, |R0|, +INF , PT ;  /* 0x7f8000000000780b */ /* 0x000fda0003f1c200 */
[----:B------:R-:W-:Y:S01]  /*07d0*/  @P0 FADD.FTZ R2, R0, 1 ;  /* 0x3f80000000020421 */ /* 0x000fe20000010000 */
[----:B------:R-:W-:Y:S06]  /*07e0*/  @P0 BRA `(.L_x_3) ;  /* 0x0000000000280947 */ /* 0x000fec0003800000 */
[----:B------:R-:W-:-:S13]  /*07f0*/  FSETP.NEU.FTZ.AND P0, PT, |R0|, +INF , PT ;  /* 0x7f8000000000780b */ /* 0x000fda0003f1d200 */
[----:B------:R-:W-:-:S04]  /*0800*/  @P0 FFMA R3, R0, 1.84467440737095516160e+19, RZ ;  /* 0x5f80000000030823 */ /* 0x000fc800000000ff */
[----:B------:R-:W0:Y:S02]  /*0810*/  @P0 MUFU.RSQ R2, R3 ;  /* 0x0000000300020308 */ /* 0x000e240000001400 */
[----:B0-----:R-:W-:Y:S01]  /*0820*/  @P0 FMUL.FTZ R6, R3, R2 ;  /* 0x0000000203060220 */ /* 0x001fe20000410000 */
[----:B------:R-:W-:Y:S01]  /*0830*/  @P0 FMUL.FTZ R7, R2, 0.5 ;  /* 0x3f00000002070820 */ /* 0x000fe20000410000 */
[----:B------:R-:W-:Y:S02]  /*0840*/  @!P0 IMAD.MOV.U32 R2, RZ, RZ, R0 ;  /* 0x000000ffff028224 */ /* 0x000fe400078e0000 */
[----:B------:R-:W-:-:S04]  /*0850*/  @P0 FADD.FTZ R5, -R6, -RZ ;  /* 0x800000ff06050221 */ /* 0x000fc80000010100 */
[----:B------:R-:W-:-:S04]  /*0860*/  @P0 FFMA R5, R6, R5, R3 ;  /* 0x0000000506050223 */ /* 0x000fc80000000003 */
[----:B------:R-:W-:-:S04]  /*0870*/  @P0 FFMA R5, R5, R7, R6 ;  /* 0x0000000705050223 */ /* 0x000fc80000000006 */
[----:B------:R-:W-:-:S07]  /*0880*/  @P0 FMUL.FTZ R2, R5, 2.3283064365386962891e-10 ;  /* 0x2f80000005020820 */ /* 0x000fce0000410000 */
.L_x_3:
[----:B------:R-:W-:Y:S02]  /*0890*/  IMAD.MOV.U32 R0, RZ, RZ, R2 ;  /* 0x000000ffff007224 */ /* 0x000fe400078e0002 */
[----:B------:R-:W-:Y:S02]  /*08a0*/  IMAD.MOV.U32 R2, RZ, RZ, R8 ;  /* 0x000000ffff027224 */ /* 0x000fe400078e0008 */
[----:B------:R-:W-:-:S04]  /*08b0*/  IMAD.MOV.U32 R3, RZ, RZ, 0x0 ;  /* 0x00000000ff037424 */ /* 0x000fc800078e00ff */
[----:B------:R-:W-:Y:S05]  /*08c0*/  RET.REL.NODEC R2 `(_Z17sobelSharedKernelPhS_ii) ;  /* 0xfffffff402cc7950 */ /* 0x000fea0003c3ffff */
.L_x_4:
[----:B------:R-:W-:-:S00]  /*08d0*/  BRA `(.L_x_4) ;  /* 0xfffffffc00fc7947 */ /* 0x000fc0000383ffff */
[----:B------:R-:W-:-:S00]  /*08e0*/  NOP ;  /* 0x0000000000007918 */ /* 0x000fc00000000000 */
        /* <DEDUP_REMOVED lines=9> */
.L_x_5:


//--------------------- .nv.shared._Z17sobelSharedKernelPhS_ii --------------------------
	.section	.nv.shared._Z17sobelSharedKernelPhS_ii,"aw",@nobits
	.sectionflags	@""
.nv.shared._Z17sobelSharedKernelPhS_ii:
	.zero		1348


//--------------------- .nv.shared.reserved.0     --------------------------
	.section	.nv.shared.reserved.0,"aw",@nobits
	.weak		__nv_reservedSMEM_offset_0_alias
	.size		__nv_reservedSMEM_offset_0_alias, 0, 64
	.other		__nv_reservedSMEM_offset_0_alias,@"STO_CUDA_RESERVED_SHARED STV_DEFAULT"
__nv_reservedSMEM_offset_0_alias:
	.zero		0
	.zero		64


//--------------------- .nv.constant0._Z17sobelSharedKernelPhS_ii --------------------------
	.section	.nv.constant0._Z17sobelSharedKernelPhS_ii,"a",@progbits
	.sectionflags	@""
	.align	4
.nv.constant0._Z17sobelSharedKernelPhS_ii:
	.zero		920


//--------------------- SYMBOLS --------------------------

	.type		.nv.reservedSmem.offset0,@object
	.size		.nv.reservedSmem.offset0,0x4
	.type		.nv.reservedSmem.cap,@object
	.size		.nv.reservedSmem.cap,0x4
